//
// Generated by NVIDIA NVVM Compiler
//
// Compiler Build ID: CL-36424714
// Cuda compilation tools, release 13.0, V13.0.88
// Based on NVVM 20.0.0
//

.version 9.0
.target sm_100
.address_size 64

	// .globl	_ZN3cub18CUB_300001_SM_10006detail11EmptyKernelIvEEvv
.global .align 1 .b8 _ZN41_INTERNAL_763bc6aa_4_k_cu_c3521952_2267054cuda3std3__45__cpo5beginE[1];
.global .align 1 .b8 _ZN41_INTERNAL_763bc6aa_4_k_cu_c3521952_2267054cuda3std3__45__cpo3endE[1];
.global .align 1 .b8 _ZN41_INTERNAL_763bc6aa_4_k_cu_c3521952_2267054cuda3std3__45__cpo6cbeginE[1];
.global .align 1 .b8 _ZN41_INTERNAL_763bc6aa_4_k_cu_c3521952_2267054cuda3std3__45__cpo4cendE[1];
.global .align 1 .b8 _ZN41_INTERNAL_763bc6aa_4_k_cu_c3521952_2267054cuda3std3__45__cpo6rbeginE[1];
.global .align 1 .b8 _ZN41_INTERNAL_763bc6aa_4_k_cu_c3521952_2267054cuda3std3__45__cpo4rendE[1];
.global .align 1 .b8 _ZN41_INTERNAL_763bc6aa_4_k_cu_c3521952_2267054cuda3std3__45__cpo7crbeginE[1];
.global .align 1 .b8 _ZN41_INTERNAL_763bc6aa_4_k_cu_c3521952_2267054cuda3std3__45__cpo5crendE[1];
.global .align 1 .b8 _ZN41_INTERNAL_763bc6aa_4_k_cu_c3521952_2267054cuda3std3__443_GLOBAL__N__763bc6aa_4_k_cu_c3521952_2267056ignoreE[1];
.global .align 1 .b8 _ZN41_INTERNAL_763bc6aa_4_k_cu_c3521952_2267054cuda3std3__419piecewise_constructE[1];
.global .align 1 .b8 _ZN41_INTERNAL_763bc6aa_4_k_cu_c3521952_2267054cuda3std3__48in_placeE[1];
.global .align 1 .b8 _ZN41_INTERNAL_763bc6aa_4_k_cu_c3521952_2267054cuda3std3__420unreachable_sentinelE[1];
.global .align 1 .b8 _ZN41_INTERNAL_763bc6aa_4_k_cu_c3521952_2267054cuda3std3__47nulloptE[1];
.global .align 1 .b8 _ZN41_INTERNAL_763bc6aa_4_k_cu_c3521952_2267054cuda3std3__48unexpectE[1];
.global .align 1 .b8 _ZN41_INTERNAL_763bc6aa_4_k_cu_c3521952_2267054cuda3std6ranges3__45__cpo4swapE[1];
.global .align 1 .b8 _ZN41_INTERNAL_763bc6aa_4_k_cu_c3521952_2267054cuda3std6ranges3__45__cpo9iter_moveE[1];
.global .align 1 .b8 _ZN41_INTERNAL_763bc6aa_4_k_cu_c3521952_2267054cuda3std6ranges3__45__cpo5beginE[1];
.global .align 1 .b8 _ZN41_INTERNAL_763bc6aa_4_k_cu_c3521952_2267054cuda3std6ranges3__45__cpo3endE[1];
.global .align 1 .b8 _ZN41_INTERNAL_763bc6aa_4_k_cu_c3521952_2267054cuda3std6ranges3__45__cpo6cbeginE[1];
.global .align 1 .b8 _ZN41_INTERNAL_763bc6aa_4_k_cu_c3521952_2267054cuda3std6ranges3__45__cpo4cendE[1];
.global .align 1 .b8 _ZN41_INTERNAL_763bc6aa_4_k_cu_c3521952_2267054cuda3std6ranges3__45__cpo7advanceE[1];
.global .align 1 .b8 _ZN41_INTERNAL_763bc6aa_4_k_cu_c3521952_2267054cuda3std6ranges3__45__cpo9iter_swapE[1];
.global .align 1 .b8 _ZN41_INTERNAL_763bc6aa_4_k_cu_c3521952_2267054cuda3std6ranges3__45__cpo4nextE[1];
.global .align 1 .b8 _ZN41_INTERNAL_763bc6aa_4_k_cu_c3521952_2267054cuda3std6ranges3__45__cpo4prevE[1];
.global .align 1 .b8 _ZN41_INTERNAL_763bc6aa_4_k_cu_c3521952_2267054cuda3std6ranges3__45__cpo4dataE[1];
.global .align 1 .b8 _ZN41_INTERNAL_763bc6aa_4_k_cu_c3521952_2267054cuda3std6ranges3__45__cpo5cdataE[1];
.global .align 1 .b8 _ZN41_INTERNAL_763bc6aa_4_k_cu_c3521952_2267054cuda3std6ranges3__45__cpo4sizeE[1];
.global .align 1 .b8 _ZN41_INTERNAL_763bc6aa_4_k_cu_c3521952_2267054cuda3std6ranges3__45__cpo5ssizeE[1];
.global .align 1 .b8 _ZN41_INTERNAL_763bc6aa_4_k_cu_c3521952_2267054cuda3std6ranges3__45__cpo8distanceE[1];
.global .align 1 .b8 _ZN41_INTERNAL_763bc6aa_4_k_cu_c3521952_2267056thrust24THRUST_300001_SM_1000_NS8cuda_cub3parE[1];
.global .align 1 .b8 _ZN41_INTERNAL_763bc6aa_4_k_cu_c3521952_2267056thrust24THRUST_300001_SM_1000_NS8cuda_cub10par_nosyncE[1];
.global .align 1 .b8 _ZN41_INTERNAL_763bc6aa_4_k_cu_c3521952_2267056thrust24THRUST_300001_SM_1000_NS6system6detail10sequential3seqE[1];
.global .align 1 .b8 _ZN41_INTERNAL_763bc6aa_4_k_cu_c3521952_2267056thrust24THRUST_300001_SM_1000_NS12placeholders2_1E[1];
.global .align 1 .b8 _ZN41_INTERNAL_763bc6aa_4_k_cu_c3521952_2267056thrust24THRUST_300001_SM_1000_NS12placeholders2_2E[1];
.global .align 1 .b8 _ZN41_INTERNAL_763bc6aa_4_k_cu_c3521952_2267056thrust24THRUST_300001_SM_1000_NS12placeholders2_3E[1];
.global .align 1 .b8 _ZN41_INTERNAL_763bc6aa_4_k_cu_c3521952_2267056thrust24THRUST_300001_SM_1000_NS12placeholders2_4E[1];
.global .align 1 .b8 _ZN41_INTERNAL_763bc6aa_4_k_cu_c3521952_2267056thrust24THRUST_300001_SM_1000_NS12placeholders2_5E[1];
.global .align 1 .b8 _ZN41_INTERNAL_763bc6aa_4_k_cu_c3521952_2267056thrust24THRUST_300001_SM_1000_NS12placeholders2_6E[1];
.global .align 1 .b8 _ZN41_INTERNAL_763bc6aa_4_k_cu_c3521952_2267056thrust24THRUST_300001_SM_1000_NS12placeholders2_7E[1];
.global .align 1 .b8 _ZN41_INTERNAL_763bc6aa_4_k_cu_c3521952_2267056thrust24THRUST_300001_SM_1000_NS12placeholders2_8E[1];
.global .align 1 .b8 _ZN41_INTERNAL_763bc6aa_4_k_cu_c3521952_2267056thrust24THRUST_300001_SM_1000_NS12placeholders2_9E[1];
.global .align 1 .b8 _ZN41_INTERNAL_763bc6aa_4_k_cu_c3521952_2267056thrust24THRUST_300001_SM_1000_NS12placeholders3_10E[1];
.global .align 1 .b8 _ZN41_INTERNAL_763bc6aa_4_k_cu_c3521952_2267056thrust24THRUST_300001_SM_1000_NS3seqE[1];

.visible .entry _ZN3cub18CUB_300001_SM_10006detail11EmptyKernelIvEEvv()
{


	ret;

}


// ===== COMPILED SASS (sm_100) =====

	.target	sm_100

	.elftype	@"ET_EXEC"


//--------------------- .note.nv.tkinfo           --------------------------
	.section	.note.nv.tkinfo,"",@"SHT_NOTE"
	.sectionflags	@"SHF_NOTE_NV_TKINFO"
	.tkinfo
        /*0018*/ 	.word	0x00000002
        /*0030*/ 	.string	""
        /*0030*/ 	.string	"ptxas"
        /*0030*/ 	.string	"Cuda compilation tools, release 13.0, V13.0.88"
        /*0030*/ 	.string	"Build cuda_13.0.r13.0/compiler.36424714_0"
        /*0030*/ 	.string	"-arch sm_100 -m 64 "



//--------------------- .note.nv.cuinfo           --------------------------
	.section	.note.nv.cuinfo,"",@"SHT_NOTE"
	.sectionflags	@"SHF_NOTE_NV_CUINFO"
        /*0018*/ 	.short	0x0002
        /*001a*/ 	.short	0x0064
        /*001c*/ 	.short	0x0082
	.zero		2


//--------------------- .nv.info                  --------------------------
	.section	.nv.info,"",@"SHT_CUDA_INFO"
	.align	4


	//----- nvinfo : EIATTR_REGCOUNT
	.align		4
        /*0000*/ 	.byte	0x04, 0x2f
        /*0002*/ 	.short	(.L_44 - .L_43)
	.align		4
.L_43:
        /*0004*/ 	.word	index@(_ZN3cub18CUB_300001_SM_10006detail11EmptyKernelIvEEvv)
        /*0008*/ 	.word	0x00000004


	//----- nvinfo : EIATTR_FRAME_SIZE
	.align		4
.L_44:
        /*000c*/ 	.byte	0x04, 0x11
        /*000e*/ 	.short	(.L_46 - .L_45)
	.align		4
.L_45:
        /*0010*/ 	.word	index@(_ZN3cub18CUB_300001_SM_10006detail11EmptyKernelIvEEvv)
        /*0014*/ 	.word	0x00000000


	//----- nvinfo : EIATTR_MIN_STACK_SIZE
	.align		4
.L_46:
        /*0018*/ 	.byte	0x04, 0x12
        /*001a*/ 	.short	(.L_48 - .L_47)
	.align		4
.L_47:
        /*001c*/ 	.word	index@(_ZN3cub18CUB_300001_SM_10006detail11EmptyKernelIvEEvv)
        /*0020*/ 	.word	0x00000000
.L_48:


//--------------------- .nv.compat                --------------------------
	.section	.nv.compat,"",@"SHT_CUDA_COMPAT_INFO"
	.align	4
        /*0000*/ 	.byte	0x02, 0x09, 0x00, 0x00, 0x02, 0x02, 0x01, 0x00, 0x02, 0x05, 0x05, 0x00, 0x03, 0x07, 0x01, 0x01
        /*0010*/ 	.byte	0x02, 0x03, 0x00, 0x00, 0x02, 0x06, 0x01, 0x00, 0x04, 0x0b, 0x08, 0x00, 0x09, 0x00, 0x00, 0x00
        /*0020*/ 	.byte	0x00, 0x00, 0x00, 0x00


//--------------------- .nv.info._ZN3cub18CUB_300001_SM_10006detail11EmptyKernelIvEEvv --------------------------
	.section	.nv.info._ZN3cub18CUB_300001_SM_10006detail11EmptyKernelIvEEvv,"",@"SHT_CUDA_INFO"
	.sectionflags	@""
	.align	4


	//----- nvinfo : EIATTR_CUDA_API_VERSION
	.align		4
        /*0000*/ 	.byte	0x04, 0x37
        /*0002*/ 	.short	(.L_50 - .L_49)
.L_49:
        /*0004*/ 	.word	0x00000082


	//----- nvinfo : EIATTR_SPARSE_MMA_MASK
	.align		4
.L_50:
        /*0008*/ 	.byte	0x03, 0x50
        /*000a*/ 	.short	0x0000


	//----- nvinfo : EIATTR_MAXREG_COUNT
	.align		4
        /*000c*/ 	.byte	0x03, 0x1b
        /*000e*/ 	.short	0x00ff


	//----- nvinfo : EIATTR_MERCURY_ISA_VERSION
	.align		4
        /*0010*/ 	.byte	0x03, 0x5f
        /*0012*/ 	.short	0x0101


	//----- nvinfo : EIATTR_VRC_CTA_INIT_COUNT
	.align		4
        /*0014*/ 	.byte	0x02, 0x4a
	.zero		1
	.zero		1


	//----- nvinfo : EIATTR_EXIT_INSTR_OFFSETS
	.align		4
        /*0018*/ 	.byte	0x04, 0x1c
        /*001a*/ 	.short	(.L_52 - .L_51)


	//   ....[0]....
.L_51:
        /*001c*/ 	.word	0x00000010


	//----- nvinfo : EIATTR_SW_WAR
	.align		4
.L_52:
        /*0020*/ 	.byte	0x04, 0x36
        /*0022*/ 	.short	(.L_54 - .L_53)
.L_53:
        /*0024*/ 	.word	0x00000008
.L_54:


//--------------------- .nv.callgraph             --------------------------
	.section	.nv.callgraph,"",@"SHT_CUDA_CALLGRAPH"
	.align	4
	.sectionentsize	8
	.align		4
        /*0000*/ 	.word	0x00000000
	.align		4
        /*0004*/ 	.word	0xffffffff
	.align		4
        /*0008*/ 	.word	0x00000000
	.align		4
        /*000c*/ 	.word	0xfffffffe
	.align		4
        /*0010*/ 	.word	0x00000000
	.align		4
        /*0014*/ 	.word	0xfffffffd
	.align		4
        /*0018*/ 	.word	0x00000000
	.align		4
        /*001c*/ 	.word	0xfffffffc


//--------------------- .nv.constant4             --------------------------
	.section	.nv.constant4,"a",@progbits
	.align	8
	.align		8
.nv.constant4:
        /*0000*/ 	.dword	_ZN41_INTERNAL_763bc6aa_4_k_cu_c3521952_2270634cuda3std3__45__cpo5beginE
	.align		8
        /*0008*/ 	.dword	_ZN41_INTERNAL_763bc6aa_4_k_cu_c3521952_2270634cuda3std3__45__cpo3endE
	.align		8
        /*0010*/ 	.dword	_ZN41_INTERNAL_763bc6aa_4_k_cu_c3521952_2270634cuda3std3__45__cpo6cbeginE
	.align		8
        /*0018*/ 	.dword	_ZN41_INTERNAL_763bc6aa_4_k_cu_c3521952_2270634cuda3std3__45__cpo4cendE
	.align		8
        /*0020*/ 	.dword	_ZN41_INTERNAL_763bc6aa_4_k_cu_c3521952_2270634cuda3std3__45__cpo6rbeginE
	.align		8
        /*0028*/ 	.dword	_ZN41_INTERNAL_763bc6aa_4_k_cu_c3521952_2270634cuda3std3__45__cpo4rendE
	.align		8
        /*0030*/ 	.dword	_ZN41_INTERNAL_763bc6aa_4_k_cu_c3521952_2270634cuda3std3__45__cpo7crbeginE
	.align		8
        /*0038*/ 	.dword	_ZN41_INTERNAL_763bc6aa_4_k_cu_c3521952_2270634cuda3std3__45__cpo5crendE
	.align		8
        /*0040*/ 	.dword	_ZN41_INTERNAL_763bc6aa_4_k_cu_c3521952_2270634cuda3std3__443_GLOBAL__N__763bc6aa_4_k_cu_c3521952_2270636ignoreE
	.align		8
        /*0048*/ 	.dword	_ZN41_INTERNAL_763bc6aa_4_k_cu_c3521952_2270634cuda3std3__419piecewise_constructE
	.align		8
        /*0050*/ 	.dword	_ZN41_INTERNAL_763bc6aa_4_k_cu_c3521952_2270634cuda3std3__48in_placeE
	.align		8
        /*0058*/ 	.dword	_ZN41_INTERNAL_763bc6aa_4_k_cu_c3521952_2270634cuda3std3__420unreachable_sentinelE
	.align		8
        /*0060*/ 	.dword	_ZN41_INTERNAL_763bc6aa_4_k_cu_c3521952_2270634cuda3std3__47nulloptE
	.align		8
        /*0068*/ 	.dword	_ZN41_INTERNAL_763bc6aa_4_k_cu_c3521952_2270634cuda3std3__48unexpectE
	.align		8
        /*0070*/ 	.dword	_ZN41_INTERNAL_763bc6aa_4_k_cu_c3521952_2270634cuda3std6ranges3__45__cpo4swapE
	.align		8
        /*0078*/ 	.dword	_ZN41_INTERNAL_763bc6aa_4_k_cu_c3521952_2270634cuda3std6ranges3__45__cpo9iter_moveE
	.align		8
        /*0080*/ 	.dword	_ZN41_INTERNAL_763bc6aa_4_k_cu_c3521952_2270634cuda3std6ranges3__45__cpo5beginE
	.align		8
        /*0088*/ 	.dword	_ZN41_INTERNAL_763bc6aa_4_k_cu_c3521952_2270634cuda3std6ranges3__45__cpo3endE
	.align		8
        /*0090*/ 	.dword	_ZN41_INTERNAL_763bc6aa_4_k_cu_c3521952_2270634cuda3std6ranges3__45__cpo6cbeginE
	.align		8
        /*0098*/ 	.dword	_ZN41_INTERNAL_763bc6aa_4_k_cu_c3521952_2270634cuda3std6ranges3__45__cpo4cendE
	.align		8
        /*00a0*/ 	.dword	_ZN41_INTERNAL_763bc6aa_4_k_cu_c3521952_2270634cuda3std6ranges3__45__cpo7advanceE
	.align		8
        /*00a8*/ 	.dword	_ZN41_INTERNAL_763bc6aa_4_k_cu_c3521952_2270634cuda3std6ranges3__45__cpo9iter_swapE
	.align		8
        /*00b0*/ 	.dword	_ZN41_INTERNAL_763bc6aa_4_k_cu_c3521952_2270634cuda3std6ranges3__45__cpo4nextE
	.align		8
        /*00b8*/ 	.dword	_ZN41_INTERNAL_763bc6aa_4_k_cu_c3521952_2270634cuda3std6ranges3__45__cpo4prevE
	.align		8
        /*00c0*/ 	.dword	_ZN41_INTERNAL_763bc6aa_4_k_cu_c3521952_2270634cuda3std6ranges3__45__cpo4dataE
	.align		8
        /*00c8*/ 	.dword	_ZN41_INTERNAL_763bc6aa_4_k_cu_c3521952_2270634cuda3std6ranges3__45__cpo5cdataE
	.align		8
        /*00d0*/ 	.dword	_ZN41_INTERNAL_763bc6aa_4_k_cu_c3521952_2270634cuda3std6ranges3__45__cpo4sizeE
	.align		8
        /*00d8*/ 	.dword	_ZN41_INTERNAL_763bc6aa_4_k_cu_c3521952_2270634cuda3std6ranges3__45__cpo5ssizeE
	.align		8
        /*00e0*/ 	.dword	_ZN41_INTERNAL_763bc6aa_4_k_cu_c3521952_2270634cuda3std6ranges3__45__cpo8distanceE
	.align		8
        /*00e8*/ 	.dword	_ZN41_INTERNAL_763bc6aa_4_k_cu_c3521952_2270636thrust24THRUST_300001_SM_1000_NS8cuda_cub3parE
	.align		8
        /*00f0*/ 	.dword	_ZN41_INTERNAL_763bc6aa_4_k_cu_c3521952_2270636thrust24THRUST_300001_SM_1000_NS8cuda_cub10par_nosyncE
	.align		8
        /*00f8*/ 	.dword	_ZN41_INTERNAL_763bc6aa_4_k_cu_c3521952_2270636thrust24THRUST_300001_SM_1000_NS6system6detail10sequential3seqE
	.align		8
        /*0100*/ 	.dword	_ZN41_INTERNAL_763bc6aa_4_k_cu_c3521952_2270636thrust24THRUST_300001_SM_1000_NS12placeholders2_1E
	.align		8
        /*0108*/ 	.dword	_ZN41_INTERNAL_763bc6aa_4_k_cu_c3521952_2270636thrust24THRUST_300001_SM_1000_NS12placeholders2_2E
	.align		8
        /*0110*/ 	.dword	_ZN41_INTERNAL_763bc6aa_4_k_cu_c3521952_2270636thrust24THRUST_300001_SM_1000_NS12placeholders2_3E
	.align		8
        /*0118*/ 	.dword	_ZN41_INTERNAL_763bc6aa_4_k_cu_c3521952_2270636thrust24THRUST_300001_SM_1000_NS12placeholders2_4E
	.align		8
        /*0120*/ 	.dword	_ZN41_INTERNAL_763bc6aa_4_k_cu_c3521952_2270636thrust24THRUST_300001_SM_1000_NS12placeholders2_5E
	.align		8
        /*0128*/ 	.dword	_ZN41_INTERNAL_763bc6aa_4_k_cu_c3521952_2270636thrust24THRUST_300001_SM_1000_NS12placeholders2_6E
	.align		8
        /*0130*/ 	.dword	_ZN41_INTERNAL_763bc6aa_4_k_cu_c3521952_2270636thrust24THRUST_300001_SM_1000_NS12placeholders2_7E
	.align		8
        /*0138*/ 	.dword	_ZN41_INTERNAL_763bc6aa_4_k_cu_c3521952_2270636thrust24THRUST_300001_SM_1000_NS12placeholders2_8E
	.align		8
        /*0140*/ 	.dword	_ZN41_INTERNAL_763bc6aa_4_k_cu_c3521952_2270636thrust24THRUST_300001_SM_1000_NS12placeholders2_9E
	.align		8
        /*0148*/ 	.dword	_ZN41_INTERNAL_763bc6aa_4_k_cu_c3521952_2270636thrust24THRUST_300001_SM_1000_NS12placeholders3_10E
	.align		8
        /*0150*/ 	.dword	_ZN41_INTERNAL_763bc6aa_4_k_cu_c3521952_2270636thrust24THRUST_300001_SM_1000_NS3seqE


//--------------------- .text._ZN3cub18CUB_300001_SM_10006detail11EmptyKernelIvEEvv --------------------------
	.section	.text._ZN3cub18CUB_300001_SM_10006detail11EmptyKernelIvEEvv,"ax",@progbits
	.align	128
        .global         _ZN3cub18CUB_300001_SM_10006detail11EmptyKernelIvEEvv
        .type           _ZN3cub18CUB_300001_SM_10006detail11EmptyKernelIvEEvv,@function
        .size           _ZN3cub18CUB_300001_SM_10006detail11EmptyKernelIvEEvv,(.L_x_1 - _ZN3cub18CUB_300001_SM_10006detail11EmptyKernelIvEEvv)
        .other          _ZN3cub18CUB_300001_SM_10006detail11EmptyKernelIvEEvv,@"STO_CUDA_ENTRY STV_DEFAULT"
_ZN3cub18CUB_300001_SM_10006detail11EmptyKernelIvEEvv:
.text._ZN3cub18CUB_300001_SM_10006detail11EmptyKernelIvEEvv:
[----:B------:R-:W-:Y:S01]  /*0000*/  LDC R1, c[0x0][0x37c] ;  /* 0x0000df00ff017b82 */ /* 0x000fe20000000800 */
[----:B------:R-:W-:Y:S05]  /*0010*/  EXIT ;  /* 0x000000000000794d */ /* 0x000fea0003800000 */
.L_x_0:
[----:B------:R-:W-:-:S00]  /*0020*/  BRA `(.L_x_0) ;  /* 0xfffffffc00fc7947 */ /* 0x000fc0000383ffff */
[----:B------:R-:W-:-:S00]  /*0030*/  NOP ;  /* 0x0000000000007918 */ /* 0x000fc00000000000 */
        /* <DEDUP_REMOVED lines=12> */
.L_x_1:


//--------------------- .nv.shared.reserved.0     --------------------------
	.section	.nv.shared.reserved.0,"aw",@nobits
	.weak		__nv_reservedSMEM_offset_0_alias
	.size		__nv_reservedSMEM_offset_0_alias, 0, 64
	.other		__nv_reservedSMEM_offset_0_alias,@"STO_CUDA_RESERVED_SHARED STV_DEFAULT"
__nv_reservedSMEM_offset_0_alias:
	.zero		0
	.zero		64


//--------------------- .nv.global                --------------------------
	.section	.nv.global,"aw",@nobits
.nv.global:
	.type		_ZN41_INTERNAL_763bc6aa_4_k_cu_c3521952_2270636thrust24THRUST_300001_SM_1000_NS3seqE,@object
	.size		_ZN41_INTERNAL_763bc6aa_4_k_cu_c3521952_2270636thrust24THRUST_300001_SM_1000_NS3seqE,(_ZN41_INTERNAL_763bc6aa_4_k_cu_c3521952_2270634cuda3std3__48in_placeE - _ZN41_INTERNAL_763bc6aa_4_k_cu_c3521952_2270636thrust24THRUST_300001_SM_1000_NS3seqE)
_ZN41_INTERNAL_763bc6aa_4_k_cu_c3521952_2270636thrust24THRUST_300001_SM_1000_NS3seqE:
	.zero		1
	.type		_ZN41_INTERNAL_763bc6aa_4_k_cu_c3521952_2270634cuda3std3__48in_placeE,@object
	.size		_ZN41_INTERNAL_763bc6aa_4_k_cu_c3521952_2270634cuda3std3__48in_placeE,(_ZN41_INTERNAL_763bc6aa_4_k_cu_c3521952_2270634cuda3std6ranges3__45__cpo4sizeE - _ZN41_INTERNAL_763bc6aa_4_k_cu_c3521952_2270634cuda3std3__48in_placeE)
_ZN41_INTERNAL_763bc6aa_4_k_cu_c3521952_2270634cuda3std3__48in_placeE:
	.zero		1
	.type		_ZN41_INTERNAL_763bc6aa_4_k_cu_c3521952_2270634cuda3std6ranges3__45__cpo4sizeE,@object
	.size		_ZN41_INTERNAL_763bc6aa_4_k_cu_c3521952_2270634cuda3std6ranges3__45__cpo4sizeE,(_ZN41_INTERNAL_763bc6aa_4_k_cu_c3521952_2270636thrust24THRUST_300001_SM_1000_NS12placeholders2_3E - _ZN41_INTERNAL_763bc6aa_4_k_cu_c3521952_2270634cuda3std6ranges3__45__cpo4sizeE)
_ZN41_INTERNAL_763bc6aa_4_k_cu_c3521952_2270634cuda3std6ranges3__45__cpo4sizeE:
	.zero		1
	.type		_ZN41_INTERNAL_763bc6aa_4_k_cu_c3521952_2270636thrust24THRUST_300001_SM_1000_NS12placeholders2_3E,@object
	.size		_ZN41_INTERNAL_763bc6aa_4_k_cu_c3521952_2270636thrust24THRUST_300001_SM_1000_NS12placeholders2_3E,(_ZN41_INTERNAL_763bc6aa_4_k_cu_c3521952_2270634cuda3std3__45__cpo6cbeginE - _ZN41_INTERNAL_763bc6aa_4_k_cu_c3521952_2270636thrust24THRUST_300001_SM_1000_NS12placeholders2_3E)
_ZN41_INTERNAL_763bc6aa_4_k_cu_c3521952_2270636thrust24THRUST_300001_SM_1000_NS12placeholders2_3E:
	.zero		1
	.type		_ZN41_INTERNAL_763bc6aa_4_k_cu_c3521952_2270634cuda3std3__45__cpo6cbeginE,@object
	.size		_ZN41_INTERNAL_763bc6aa_4_k_cu_c3521952_2270634cuda3std3__45__cpo6cbeginE,(_ZN41_INTERNAL_763bc6aa_4_k_cu_c3521952_2270634cuda3std6ranges3__45__cpo6cbeginE - _ZN41_INTERNAL_763bc6aa_4_k_cu_c3521952_2270634cuda3std3__45__cpo6cbeginE)
_ZN41_INTERNAL_763bc6aa_4_k_cu_c3521952_2270634cuda3std3__45__cpo6cbeginE:
	.zero		1
	.type		_ZN41_INTERNAL_763bc6aa_4_k_cu_c3521952_2270634cuda3std6ranges3__45__cpo6cbeginE,@object
	.size		_ZN41_INTERNAL_763bc6aa_4_k_cu_c3521952_2270634cuda3std6ranges3__45__cpo6cbeginE,(_ZN41_INTERNAL_763bc6aa_4_k_cu_c3521952_2270636thrust24THRUST_300001_SM_1000_NS12placeholders2_7E - _ZN41_INTERNAL_763bc6aa_4_k_cu_c3521952_2270634cuda3std6ranges3__45__cpo6cbeginE)
_ZN41_INTERNAL_763bc6aa_4_k_cu_c3521952_2270634cuda3std6ranges3__45__cpo6cbeginE:
	.zero		1
	.type		_ZN41_INTERNAL_763bc6aa_4_k_cu_c3521952_2270636thrust24THRUST_300001_SM_1000_NS12placeholders2_7E,@object
	.size		_ZN41_INTERNAL_763bc6aa_4_k_cu_c3521952_2270636thrust24THRUST_300001_SM_1000_NS12placeholders2_7E,(_ZN41_INTERNAL_763bc6aa_4_k_cu_c3521952_2270634cuda3std3__45__cpo7crbeginE - _ZN41_INTERNAL_763bc6aa_4_k_cu_c3521952_2270636thrust24THRUST_300001_SM_1000_NS12placeholders2_7E)
_ZN41_INTERNAL_763bc6aa_4_k_cu_c3521952_2270636thrust24THRUST_300001_SM_1000_NS12placeholders2_7E:
	.zero		1
	.type		_ZN41_INTERNAL_763bc6aa_4_k_cu_c3521952_2270634cuda3std3__45__cpo7crbeginE,@object
	.size		_ZN41_INTERNAL_763bc6aa_4_k_cu_c3521952_2270634cuda3std3__45__cpo7crbeginE,(_ZN41_INTERNAL_763bc6aa_4_k_cu_c3521952_2270634cuda3std6ranges3__45__cpo4nextE - _ZN41_INTERNAL_763bc6aa_4_k_cu_c3521952_2270634cuda3std3__45__cpo7crbeginE)
_ZN41_INTERNAL_763bc6aa_4_k_cu_c3521952_2270634cuda3std3__45__cpo7crbeginE:
	.zero		1
	.type		_ZN41_INTERNAL_763bc6aa_4_k_cu_c3521952_2270634cuda3std6ranges3__45__cpo4nextE,@object
	.size		_ZN41_INTERNAL_763bc6aa_4_k_cu_c3521952_2270634cuda3std6ranges3__45__cpo4nextE,(_ZN41_INTERNAL_763bc6aa_4_k_cu_c3521952_2270634cuda3std6ranges3__45__cpo4swapE - _ZN41_INTERNAL_763bc6aa_4_k_cu_c3521952_2270634cuda3std6ranges3__45__cpo4nextE)
_ZN41_INTERNAL_763bc6aa_4_k_cu_c3521952_2270634cuda3std6ranges3__45__cpo4nextE:
	.zero		1
	.type		_ZN41_INTERNAL_763bc6aa_4_k_cu_c3521952_2270634cuda3std6ranges3__45__cpo4swapE,@object
	.size		_ZN41_INTERNAL_763bc6aa_4_k_cu_c3521952_2270634cuda3std6ranges3__45__cpo4swapE,(_ZN41_INTERNAL_763bc6aa_4_k_cu_c3521952_2270636thrust24THRUST_300001_SM_1000_NS8cuda_cub10par_nosyncE - _ZN41_INTERNAL_763bc6aa_4_k_cu_c3521952_2270634cuda3std6ranges3__45__cpo4swapE)
_ZN41_INTERNAL_763bc6aa_4_k_cu_c3521952_2270634cuda3std6ranges3__45__cpo4swapE:
	.zero		1
	.type		_ZN41_INTERNAL_763bc6aa_4_k_cu_c3521952_2270636thrust24THRUST_300001_SM_1000_NS8cuda_cub10par_nosyncE,@object
	.size		_ZN41_INTERNAL_763bc6aa_4_k_cu_c3521952_2270636thrust24THRUST_300001_SM_1000_NS8cuda_cub10par_nosyncE,(_ZN41_INTERNAL_763bc6aa_4_k_cu_c3521952_2270636thrust24THRUST_300001_SM_1000_NS12placeholders2_9E - _ZN41_INTERNAL_763bc6aa_4_k_cu_c3521952_2270636thrust24THRUST_300001_SM_1000_NS8cuda_cub10par_nosyncE)
_ZN41_INTERNAL_763bc6aa_4_k_cu_c3521952_2270636thrust24THRUST_300001_SM_1000_NS8cuda_cub10par_nosyncE:
	.zero		1
	.type		_ZN41_INTERNAL_763bc6aa_4_k_cu_c3521952_2270636thrust24THRUST_300001_SM_1000_NS12placeholders2_9E,@object
	.size		_ZN41_INTERNAL_763bc6aa_4_k_cu_c3521952_2270636thrust24THRUST_300001_SM_1000_NS12placeholders2_9E,(_ZN41_INTERNAL_763bc6aa_4_k_cu_c3521952_2270634cuda3std3__443_GLOBAL__N__763bc6aa_4_k_cu_c3521952_2270636ignoreE - _ZN41_INTERNAL_763bc6aa_4_k_cu_c3521952_2270636thrust24THRUST_300001_SM_1000_NS12placeholders2_9E)
_ZN41_INTERNAL_763bc6aa_4_k_cu_c3521952_2270636thrust24THRUST_300001_SM_1000_NS12placeholders2_9E:
	.zero		1
	.type		_ZN41_INTERNAL_763bc6aa_4_k_cu_c3521952_2270634cuda3std3__443_GLOBAL__N__763bc6aa_4_k_cu_c3521952_2270636ignoreE,@object
	.size		_ZN41_INTERNAL_763bc6aa_4_k_cu_c3521952_2270634cuda3std3__443_GLOBAL__N__763bc6aa_4_k_cu_c3521952_2270636ignoreE,(_ZN41_INTERNAL_763bc6aa_4_k_cu_c3521952_2270634cuda3std6ranges3__45__cpo4dataE - _ZN41_INTERNAL_763bc6aa_4_k_cu_c3521952_2270634cuda3std3__443_GLOBAL__N__763bc6aa_4_k_cu_c3521952_2270636ignoreE)
_ZN41_INTERNAL_763bc6aa_4_k_cu_c3521952_2270634cuda3std3__443_GLOBAL__N__763bc6aa_4_k_cu_c3521952_2270636ignoreE:
	.zero		1
	.type		_ZN41_INTERNAL_763bc6aa_4_k_cu_c3521952_2270634cuda3std6ranges3__45__cpo4dataE,@object
	.size		_ZN41_INTERNAL_763bc6aa_4_k_cu_c3521952_2270634cuda3std6ranges3__45__cpo4dataE,(_ZN41_INTERNAL_763bc6aa_4_k_cu_c3521952_2270636thrust24THRUST_300001_SM_1000_NS12placeholders2_1E - _ZN41_INTERNAL_763bc6aa_4_k_cu_c3521952_2270634cuda3std6ranges3__45__cpo4dataE)
_ZN41_INTERNAL_763bc6aa_4_k_cu_c3521952_2270634cuda3std6ranges3__45__cpo4dataE:
	.zero		1
	.type		_ZN41_INTERNAL_763bc6aa_4_k_cu_c3521952_2270636thrust24THRUST_300001_SM_1000_NS12placeholders2_1E,@object
	.size		_ZN41_INTERNAL_763bc6aa_4_k_cu_c3521952_2270636thrust24THRUST_300001_SM_1000_NS12placeholders2_1E,(_ZN41_INTERNAL_763bc6aa_4_k_cu_c3521952_2270634cuda3std3__45__cpo5beginE - _ZN41_INTERNAL_763bc6aa_4_k_cu_c3521952_2270636thrust24THRUST_300001_SM_1000_NS12placeholders2_1E)
_ZN41_INTERNAL_763bc6aa_4_k_cu_c3521952_2270636thrust24THRUST_300001_SM_1000_NS12placeholders2_1E:
	.zero		1
	.type		_ZN41_INTERNAL_763bc6aa_4_k_cu_c3521952_2270634cuda3std3__45__cpo5beginE,@object
	.size		_ZN41_INTERNAL_763bc6aa_4_k_cu_c3521952_2270634cuda3std3__45__cpo5beginE,(_ZN41_INTERNAL_763bc6aa_4_k_cu_c3521952_2270634cuda3std6ranges3__45__cpo5beginE - _ZN41_INTERNAL_763bc6aa_4_k_cu_c3521952_2270634cuda3std3__45__cpo5beginE)
_ZN41_INTERNAL_763bc6aa_4_k_cu_c3521952_2270634cuda3std3__45__cpo5beginE:
	.zero		1
	.type		_ZN41_INTERNAL_763bc6aa_4_k_cu_c3521952_2270634cuda3std6ranges3__45__cpo5beginE,@object
	.size		_ZN41_INTERNAL_763bc6aa_4_k_cu_c3521952_2270634cuda3std6ranges3__45__cpo5beginE,(_ZN41_INTERNAL_763bc6aa_4_k_cu_c3521952_2270636thrust24THRUST_300001_SM_1000_NS12placeholders2_5E - _ZN41_INTERNAL_763bc6aa_4_k_cu_c3521952_2270634cuda3std6ranges3__45__cpo5beginE)
_ZN41_INTERNAL_763bc6aa_4_k_cu_c3521952_2270634cuda3std6ranges3__45__cpo5beginE:
	.zero		1
	.type		_ZN41_INTERNAL_763bc6aa_4_k_cu_c3521952_2270636thrust24THRUST_300001_SM_1000_NS12placeholders2_5E,@object
	.size		_ZN41_INTERNAL_763bc6aa_4_k_cu_c3521952_2270636thrust24THRUST_300001_SM_1000_NS12placeholders2_5E,(_ZN41_INTERNAL_763bc6aa_4_k_cu_c3521952_2270634cuda3std3__45__cpo6rbeginE - _ZN41_INTERNAL_763bc6aa_4_k_cu_c3521952_2270636thrust24THRUST_300001_SM_1000_NS12placeholders2_5E)
_ZN41_INTERNAL_763bc6aa_4_k_cu_c3521952_2270636thrust24THRUST_300001_SM_1000_NS12placeholders2_5E:
	.zero		1
	.type		_ZN41_INTERNAL_763bc6aa_4_k_cu_c3521952_2270634cuda3std3__45__cpo6rbeginE,@object
	.size		_ZN41_INTERNAL_763bc6aa_4_k_cu_c3521952_2270634cuda3std3__45__cpo6rbeginE,(_ZN41_INTERNAL_763bc6aa_4_k_cu_c3521952_2270634cuda3std6ranges3__45__cpo7advanceE - _ZN41_INTERNAL_763bc6aa_4_k_cu_c3521952_2270634cuda3std3__45__cpo6rbeginE)
_ZN41_INTERNAL_763bc6aa_4_k_cu_c3521952_2270634cuda3std3__45__cpo6rbeginE:
	.zero		1
	.type		_ZN41_INTERNAL_763bc6aa_4_k_cu_c3521952_2270634cuda3std6ranges3__45__cpo7advanceE,@object
	.size		_ZN41_INTERNAL_763bc6aa_4_k_cu_c3521952_2270634cuda3std6ranges3__45__cpo7advanceE,(_ZN41_INTERNAL_763bc6aa_4_k_cu_c3521952_2270634cuda3std3__47nulloptE - _ZN41_INTERNAL_763bc6aa_4_k_cu_c3521952_2270634cuda3std6ranges3__45__cpo7advanceE)
_ZN41_INTERNAL_763bc6aa_4_k_cu_c3521952_2270634cuda3std6ranges3__45__cpo7advanceE:
	.zero		1
	.type		_ZN41_INTERNAL_763bc6aa_4_k_cu_c3521952_2270634cuda3std3__47nulloptE,@object
	.size		_ZN41_INTERNAL_763bc6aa_4_k_cu_c3521952_2270634cuda3std3__47nulloptE,(_ZN41_INTERNAL_763bc6aa_4_k_cu_c3521952_2270634cuda3std6ranges3__45__cpo8distanceE - _ZN41_INTERNAL_763bc6aa_4_k_cu_c3521952_2270634cuda3std3__47nulloptE)
_ZN41_INTERNAL_763bc6aa_4_k_cu_c3521952_2270634cuda3std3__47nulloptE:
	.zero		1
	.type		_ZN41_INTERNAL_763bc6aa_4_k_cu_c3521952_2270634cuda3std6ranges3__45__cpo8distanceE,@object
	.size		_ZN41_INTERNAL_763bc6aa_4_k_cu_c3521952_2270634cuda3std6ranges3__45__cpo8distanceE,(_ZN41_INTERNAL_763bc6aa_4_k_cu_c3521952_2270636thrust24THRUST_300001_SM_1000_NS12placeholders3_10E - _ZN41_INTERNAL_763bc6aa_4_k_cu_c3521952_2270634cuda3std6ranges3__45__cpo8distanceE)
_ZN41_INTERNAL_763bc6aa_4_k_cu_c3521952_2270634cuda3std6ranges3__45__cpo8distanceE:
	.zero		1
	.type		_ZN41_INTERNAL_763bc6aa_4_k_cu_c3521952_2270636thrust24THRUST_300001_SM_1000_NS12placeholders3_10E,@object
	.size		_ZN41_INTERNAL_763bc6aa_4_k_cu_c3521952_2270636thrust24THRUST_300001_SM_1000_NS12placeholders3_10E,(_ZN41_INTERNAL_763bc6aa_4_k_cu_c3521952_2270634cuda3std3__419piecewise_constructE - _ZN41_INTERNAL_763bc6aa_4_k_cu_c3521952_2270636thrust24THRUST_300001_SM_1000_NS12placeholders3_10E)
_ZN41_INTERNAL_763bc6aa_4_k_cu_c3521952_2270636thrust24THRUST_300001_SM_1000_NS12placeholders3_10E:
	.zero		1
	.type		_ZN41_INTERNAL_763bc6aa_4_k_cu_c3521952_2270634cuda3std3__419piecewise_constructE,@object
	.size		_ZN41_INTERNAL_763bc6aa_4_k_cu_c3521952_2270634cuda3std3__419piecewise_constructE,(_ZN41_INTERNAL_763bc6aa_4_k_cu_c3521952_2270634cuda3std6ranges3__45__cpo5cdataE - _ZN41_INTERNAL_763bc6aa_4_k_cu_c3521952_2270634cuda3std3__419piecewise_constructE)
_ZN41_INTERNAL_763bc6aa_4_k_cu_c3521952_2270634cuda3std3__419piecewise_constructE:
	.zero		1
	.type		_ZN41_INTERNAL_763bc6aa_4_k_cu_c3521952_2270634cuda3std6ranges3__45__cpo5cdataE,@object
	.size		_ZN41_INTERNAL_763bc6aa_4_k_cu_c3521952_2270634cuda3std6ranges3__45__cpo5cdataE,(_ZN41_INTERNAL_763bc6aa_4_k_cu_c3521952_2270636thrust24THRUST_300001_SM_1000_NS12placeholders2_2E - _ZN41_INTERNAL_763bc6aa_4_k_cu_c3521952_2270634cuda3std6ranges3__45__cpo5cdataE)
_ZN41_INTERNAL_763bc6aa_4_k_cu_c3521952_2270634cuda3std6ranges3__45__cpo5cdataE:
	.zero		1
	.type		_ZN41_INTERNAL_763bc6aa_4_k_cu_c3521952_2270636thrust24THRUST_300001_SM_1000_NS12placeholders2_2E,@object
	.size		_ZN41_INTERNAL_763bc6aa_4_k_cu_c3521952_2270636thrust24THRUST_300001_SM_1000_NS12placeholders2_2E,(_ZN41_INTERNAL_763bc6aa_4_k_cu_c3521952_2270634cuda3std3__45__cpo3endE - _ZN41_INTERNAL_763bc6aa_4_k_cu_c3521952_2270636thrust24THRUST_300001_SM_1000_NS12placeholders2_2E)
_ZN41_INTERNAL_763bc6aa_4_k_cu_c3521952_2270636thrust24THRUST_300001_SM_1000_NS12placeholders2_2E:
	.zero		1
	.type		_ZN41_INTERNAL_763bc6aa_4_k_cu_c3521952_2270634cuda3std3__45__cpo3endE,@object
	.size		_ZN41_INTERNAL_763bc6aa_4_k_cu_c3521952_2270634cuda3std3__45__cpo3endE,(_ZN41_INTERNAL_763bc6aa_4_k_cu_c3521952_2270634cuda3std6ranges3__45__cpo3endE - _ZN41_INTERNAL_763bc6aa_4_k_cu_c3521952_2270634cuda3std3__45__cpo3endE)
_ZN41_INTERNAL_763bc6aa_4_k_cu_c3521952_2270634cuda3std3__45__cpo3endE:
	.zero		1
	.type		_ZN41_INTERNAL_763bc6aa_4_k_cu_c3521952_2270634cuda3std6ranges3__45__cpo3endE,@object
	.size		_ZN41_INTERNAL_763bc6aa_4_k_cu_c3521952_2270634cuda3std6ranges3__45__cpo3endE,(_ZN41_INTERNAL_763bc6aa_4_k_cu_c3521952_2270636thrust24THRUST_300001_SM_1000_NS12placeholders2_6E - _ZN41_INTERNAL_763bc6aa_4_k_cu_c3521952_2270634cuda3std6ranges3__45__cpo3endE)
_ZN41_INTERNAL_763bc6aa_4_k_cu_c3521952_2270634cuda3std6ranges3__45__cpo3endE:
	.zero		1
	.type		_ZN41_INTERNAL_763bc6aa_4_k_cu_c3521952_2270636thrust24THRUST_300001_SM_1000_NS12placeholders2_6E,@object
	.size		_ZN41_INTERNAL_763bc6aa_4_k_cu_c3521952_2270636thrust24THRUST_300001_SM_1000_NS12placeholders2_6E,(_ZN41_INTERNAL_763bc6aa_4_k_cu_c3521952_2270634cuda3std3__45__cpo4rendE - _ZN41_INTERNAL_763bc6aa_4_k_cu_c3521952_2270636thrust24THRUST_300001_SM_1000_NS12placeholders2_6E)
_ZN41_INTERNAL_763bc6aa_4_k_cu_c3521952_2270636thrust24THRUST_300001_SM_1000_NS12placeholders2_6E:
	.zero		1
	.type		_ZN41_INTERNAL_763bc6aa_4_k_cu_c3521952_2270634cuda3std3__45__cpo4rendE,@object
	.size		_ZN41_INTERNAL_763bc6aa_4_k_cu_c3521952_2270634cuda3std3__45__cpo4rendE,(_ZN41_INTERNAL_763bc6aa_4_k_cu_c3521952_2270634cuda3std6ranges3__45__cpo9iter_swapE - _ZN41_INTERNAL_763bc6aa_4_k_cu_c3521952_2270634cuda3std3__45__cpo4rendE)
_ZN41_INTERNAL_763bc6aa_4_k_cu_c3521952_2270634cuda3std3__45__cpo4rendE:
	.zero		1
	.type		_ZN41_INTERNAL_763bc6aa_4_k_cu_c3521952_2270634cuda3std6ranges3__45__cpo9iter_swapE,@object
	.size		_ZN41_INTERNAL_763bc6aa_4_k_cu_c3521952_2270634cuda3std6ranges3__45__cpo9iter_swapE,(_ZN41_INTERNAL_763bc6aa_4_k_cu_c3521952_2270634cuda3std3__48unexpectE - _ZN41_INTERNAL_763bc6aa_4_k_cu_c3521952_2270634cuda3std6ranges3__45__cpo9iter_swapE)
_ZN41_INTERNAL_763bc6aa_4_k_cu_c3521952_2270634cuda3std6ranges3__45__cpo9iter_swapE:
	.zero		1
	.type		_ZN41_INTERNAL_763bc6aa_4_k_cu_c3521952_2270634cuda3std3__48unexpectE,@object
	.size		_ZN41_INTERNAL_763bc6aa_4_k_cu_c3521952_2270634cuda3std3__48unexpectE,(_ZN41_INTERNAL_763bc6aa_4_k_cu_c3521952_2270636thrust24THRUST_300001_SM_1000_NS8cuda_cub3parE - _ZN41_INTERNAL_763bc6aa_4_k_cu_c3521952_2270634cuda3std3__48unexpectE)
_ZN41_INTERNAL_763bc6aa_4_k_cu_c3521952_2270634cuda3std3__48unexpectE:
	.zero		1
	.type		_ZN41_INTERNAL_763bc6aa_4_k_cu_c3521952_2270636thrust24THRUST_300001_SM_1000_NS8cuda_cub3parE,@object
	.size		_ZN41_INTERNAL_763bc6aa_4_k_cu_c3521952_2270636thrust24THRUST_300001_SM_1000_NS8cuda_cub3parE,(_ZN41_INTERNAL_763bc6aa_4_k_cu_c3521952_2270636thrust24THRUST_300001_SM_1000_NS12placeholders2_4E - _ZN41_INTERNAL_763bc6aa_4_k_cu_c3521952_2270636thrust24THRUST_300001_SM_1000_NS8cuda_cub3parE)
_ZN41_INTERNAL_763bc6aa_4_k_cu_c3521952_2270636thrust24THRUST_300001_SM_1000_NS8cuda_cub3parE:
	.zero		1
	.type		_ZN41_INTERNAL_763bc6aa_4_k_cu_c3521952_2270636thrust24THRUST_300001_SM_1000_NS12placeholders2_4E,@object
	.size		_ZN41_INTERNAL_763bc6aa_4_k_cu_c3521952_2270636thrust24THRUST_300001_SM_1000_NS12placeholders2_4E,(_ZN41_INTERNAL_763bc6aa_4_k_cu_c3521952_2270634cuda3std3__45__cpo4cendE - _ZN41_INTERNAL_763bc6aa_4_k_cu_c3521952_2270636thrust24THRUST_300001_SM_1000_NS12placeholders2_4E)
_ZN41_INTERNAL_763bc6aa_4_k_cu_c3521952_2270636thrust24THRUST_300001_SM_1000_NS12placeholders2_4E:
	.zero		1
	.type		_ZN41_INTERNAL_763bc6aa_4_k_cu_c3521952_2270634cuda3std3__45__cpo4cendE,@object
	.size		_ZN41_INTERNAL_763bc6aa_4_k_cu_c3521952_2270634cuda3std3__45__cpo4cendE,(_ZN41_INTERNAL_763bc6aa_4_k_cu_c3521952_2270634cuda3std6ranges3__45__cpo4cendE - _ZN41_INTERNAL_763bc6aa_4_k_cu_c3521952_2270634cuda3std3__45__cpo4cendE)
_ZN41_INTERNAL_763bc6aa_4_k_cu_c3521952_2270634cuda3std3__45__cpo4cendE:
	.zero		1
	.type		_ZN41_INTERNAL_763bc6aa_4_k_cu_c3521952_2270634cuda3std6ranges3__45__cpo4cendE,@object
	.size		_ZN41_INTERNAL_763bc6aa_4_k_cu_c3521952_2270634cuda3std6ranges3__45__cpo4cendE,(_ZN41_INTERNAL_763bc6aa_4_k_cu_c3521952_2270634cuda3std3__420unreachable_sentinelE - _ZN41_INTERNAL_763bc6aa_4_k_cu_c3521952_2270634cuda3std6ranges3__45__cpo4cendE)
_ZN41_INTERNAL_763bc6aa_4_k_cu_c3521952_2270634cuda3std6ranges3__45__cpo4cendE:
	.zero		1
	.type		_ZN41_INTERNAL_763bc6aa_4_k_cu_c3521952_2270634cuda3std3__420unreachable_sentinelE,@object
	.size		_ZN41_INTERNAL_763bc6aa_4_k_cu_c3521952_2270634cuda3std3__420unreachable_sentinelE,(_ZN41_INTERNAL_763bc6aa_4_k_cu_c3521952_2270634cuda3std6ranges3__45__cpo5ssizeE - _ZN41_INTERNAL_763bc6aa_4_k_cu_c3521952_2270634cuda3std3__420unreachable_sentinelE)
_ZN41_INTERNAL_763bc6aa_4_k_cu_c3521952_2270634cuda3std3__420unreachable_sentinelE:
	.zero		1
	.type		_ZN41_INTERNAL_763bc6aa_4_k_cu_c3521952_2270634cuda3std6ranges3__45__cpo5ssizeE,@object
	.size		_ZN41_INTERNAL_763bc6aa_4_k_cu_c3521952_2270634cuda3std6ranges3__45__cpo5ssizeE,(_ZN41_INTERNAL_763bc6aa_4_k_cu_c3521952_2270636thrust24THRUST_300001_SM_1000_NS12placeholders2_8E - _ZN41_INTERNAL_763bc6aa_4_k_cu_c3521952_2270634cuda3std6ranges3__45__cpo5ssizeE)
_ZN41_INTERNAL_763bc6aa_4_k_cu_c3521952_2270634cuda3std6ranges3__45__cpo5ssizeE:
	.zero		1
	.type		_ZN41_INTERNAL_763bc6aa_4_k_cu_c3521952_2270636thrust24THRUST_300001_SM_1000_NS12placeholders2_8E,@object
	.size		_ZN41_INTERNAL_763bc6aa_4_k_cu_c3521952_2270636thrust24THRUST_300001_SM_1000_NS12placeholders2_8E,(_ZN41_INTERNAL_763bc6aa_4_k_cu_c3521952_2270634cuda3std3__45__cpo5crendE - _ZN41_INTERNAL_763bc6aa_4_k_cu_c3521952_2270636thrust24THRUST_300001_SM_1000_NS12placeholders2_8E)
_ZN41_INTERNAL_763bc6aa_4_k_cu_c3521952_2270636thrust24THRUST_300001_SM_1000_NS12placeholders2_8E:
	.zero		1
	.type		_ZN41_INTERNAL_763bc6aa_4_k_cu_c3521952_2270634cuda3std3__45__cpo5crendE,@object
	.size		_ZN41_INTERNAL_763bc6aa_4_k_cu_c3521952_2270634cuda3std3__45__cpo5crendE,(_ZN41_INTERNAL_763bc6aa_4_k_cu_c3521952_2270634cuda3std6ranges3__45__cpo4prevE - _ZN41_INTERNAL_763bc6aa_4_k_cu_c3521952_2270634cuda3std3__45__cpo5crendE)
_ZN41_INTERNAL_763bc6aa_4_k_cu_c3521952_2270634cuda3std3__45__cpo5crendE:
	.zero		1
	.type		_ZN41_INTERNAL_763bc6aa_4_k_cu_c3521952_2270634cuda3std6ranges3__45__cpo4prevE,@object
	.size		_ZN41_INTERNAL_763bc6aa_4_k_cu_c3521952_2270634cuda3std6ranges3__45__cpo4prevE,(_ZN41_INTERNAL_763bc6aa_4_k_cu_c3521952_2270634cuda3std6ranges3__45__cpo9iter_moveE - _ZN41_INTERNAL_763bc6aa_4_k_cu_c3521952_2270634cuda3std6ranges3__45__cpo4prevE)
_ZN41_INTERNAL_763bc6aa_4_k_cu_c3521952_2270634cuda3std6ranges3__45__cpo4prevE:
	.zero		1
	.type		_ZN41_INTERNAL_763bc6aa_4_k_cu_c3521952_2270634cuda3std6ranges3__45__cpo9iter_moveE,@object
	.size		_ZN41_INTERNAL_763bc6aa_4_k_cu_c3521952_2270634cuda3std6ranges3__45__cpo9iter_moveE,(_ZN41_INTERNAL_763bc6aa_4_k_cu_c3521952_2270636thrust24THRUST_300001_SM_1000_NS6system6detail10sequential3seqE - _ZN41_INTERNAL_763bc6aa_4_k_cu_c3521952_2270634cuda3std6ranges3__45__cpo9iter_moveE)
_ZN41_INTERNAL_763bc6aa_4_k_cu_c3521952_2270634cuda3std6ranges3__45__cpo9iter_moveE:
	.zero		1
	.type		_ZN41_INTERNAL_763bc6aa_4_k_cu_c3521952_2270636thrust24THRUST_300001_SM_1000_NS6system6detail10sequential3seqE,@object
	.size		_ZN41_INTERNAL_763bc6aa_4_k_cu_c3521952_2270636thrust24THRUST_300001_SM_1000_NS6system6detail10sequential3seqE,(.L_31 - _ZN41_INTERNAL_763bc6aa_4_k_cu_c3521952_2270636thrust24THRUST_300001_SM_1000_NS6system6detail10sequential3seqE)
_ZN41_INTERNAL_763bc6aa_4_k_cu_c3521952_2270636thrust24THRUST_300001_SM_1000_NS6system6detail10sequential3seqE:
	.zero		1
.L_31:


//--------------------- .nv.constant0._ZN3cub18CUB_300001_SM_10006detail11EmptyKernelIvEEvv --------------------------
	.section	.nv.constant0._ZN3cub18CUB_300001_SM_10006detail11EmptyKernelIvEEvv,"a",@progbits
	.sectionflags	@""
	.align	4
.nv.constant0._ZN3cub18CUB_300001_SM_10006detail11EmptyKernelIvEEvv:
	.zero		896


//--------------------- SYMBOLS --------------------------

	.type		.nv.reservedSmem.offset0,@object
	.size		.nv.reservedSmem.offset0,0x4
